	.headerflags	@"EF_CUDA_TEXMODE_UNIFIED EF_CUDA_64BIT_ADDRESS EF_CUDA_ACCELERATORS EF_CUDA_SM90 EF_CUDA_VIRTUAL_SM(EF_CUDA_SM90)"
	.elftype	@"ET_EXEC"


//--------------------- .nv.info                  --------------------------
	.section	.nv.info,"",@"SHT_CUDA_INFO"
	.align	4


	//----- nvinfo : EIATTR_REGCOUNT
	.align		4
        /*0000*/ 	.byte	0x04, 0x2f
        /*0002*/ 	.short	(.L_1 - .L_0)
	.align		4
.L_0:
        /*0004*/ 	.word	index@(triton_poi_fused_convolution_52)
        /*0008*/ 	.word	0x0000000c


	//----- nvinfo : EIATTR_MIN_STACK_SIZE
	.align		4
.L_1:
        /*000c*/ 	.byte	0x04, 0x12
        /*000e*/ 	.short	(.L_3 - .L_2)
	.align		4
.L_2:
        /*0010*/ 	.word	index@(triton_poi_fused_convolution_52)
        /*0014*/ 	.word	0x00000000


	//----- nvinfo : EIATTR_FRAME_SIZE
	.align		4
.L_3:
        /*0018*/ 	.byte	0x04, 0x11
        /*001a*/ 	.short	(.L_5 - .L_4)
	.align		4
.L_4:
        /*001c*/ 	.word	index@(triton_poi_fused_convolution_52)
        /*0020*/ 	.word	0x00000000


	//----- nvinfo : EIATTR_MIN_STACK_SIZE
	.align		4
.L_5:
        /*0024*/ 	.byte	0x04, 0x12
        /*0026*/ 	.short	(.L_7 - .L_6)
	.align		4
.L_6:
        /*0028*/ 	.word	index@(triton_poi_fused_convolution_52)
        /*002c*/ 	.word	0x00000000
.L_7:


//--------------------- .nv.info.triton_poi_fused_convolution_52 --------------------------
	.section	.nv.info.triton_poi_fused_convolution_52,"",@"SHT_CUDA_INFO"
	.sectionflags	@""
	.align	4


	//----- nvinfo : EIATTR_CUDA_API_VERSION
	.align		4
        /*0000*/ 	.byte	0x04, 0x37
        /*0002*/ 	.short	(.L_9 - .L_8)
.L_8:
        /*0004*/ 	.word	0x0000007c


	//----- nvinfo : EIATTR_KPARAM_INFO
	.align		4
.L_9:
        /*0008*/ 	.byte	0x04, 0x17
        /*000a*/ 	.short	(.L_11 - .L_10)
.L_10:
        /*000c*/ 	.word	0x00000000
        /*0010*/ 	.short	0x0002
        /*0012*/ 	.short	0x0010
        /*0014*/ 	.byte	0x00, 0xf0, 0x11, 0x00


	//----- nvinfo : EIATTR_KPARAM_INFO
	.align		4
.L_11:
        /*0018*/ 	.byte	0x04, 0x17
        /*001a*/ 	.short	(.L_13 - .L_12)
.L_12:
        /*001c*/ 	.word	0x00000000
        /*0020*/ 	.short	0x0001
        /*0022*/ 	.short	0x0008
        /*0024*/ 	.byte	0x00, 0xf4, 0x21, 0x00


	//----- nvinfo : EIATTR_KPARAM_INFO
	.align		4
.L_13:
        /*0028*/ 	.byte	0x04, 0x17
        /*002a*/ 	.short	(.L_15 - .L_14)
.L_14:
        /*002c*/ 	.word	0x00000000
        /*0030*/ 	.short	0x0000
        /*0032*/ 	.short	0x0000
        /*0034*/ 	.byte	0x00, 0xf4, 0x21, 0x00


	//----- nvinfo : EIATTR_SPARSE_MMA_MASK
	.align		4
.L_15:
        /*0038*/ 	.byte	0x03, 0x50
        /*003a*/ 	.short	0x0000


	//----- nvinfo : EIATTR_MAXREG_COUNT
	.align		4
        /*003c*/ 	.byte	0x03, 0x1b
        /*003e*/ 	.short	0x00ff


	//----- nvinfo : EIATTR_EXIT_INSTR_OFFSETS
	.align		4
        /*0040*/ 	.byte	0x04, 0x1c
        /*0042*/ 	.short	(.L_17 - .L_16)


	//   ....[0]....
.L_16:
        /*0044*/ 	.word	0x00000170


	//   ....[1]....
        /*0048*/ 	.word	0x00000190


	//----- nvinfo : EIATTR_REQNTID
	.align		4
.L_17:
        /*004c*/ 	.byte	0x04, 0x10
        /*004e*/ 	.short	(.L_19 - .L_18)
.L_18:
        /*0050*/ 	.word	0x00000080
        /*0054*/ 	.word	0x00000001
        /*0058*/ 	.word	0x00000001


	//----- nvinfo : EIATTR_CBANK_PARAM_SIZE
	.align		4
.L_19:
        /*005c*/ 	.byte	0x03, 0x19
        /*005e*/ 	.short	0x0014


	//----- nvinfo : EIATTR_PARAM_CBANK
	.align		4
        /*0060*/ 	.byte	0x04, 0x0a
        /*0062*/ 	.short	(.L_21 - .L_20)
	.align		4
.L_20:
        /*0064*/ 	.word	index@(.nv.constant0.triton_poi_fused_convolution_52)
        /*0068*/ 	.short	0x0210
        /*006a*/ 	.short	0x0014


	//----- nvinfo : EIATTR_SW_WAR
	.align		4
.L_21:
        /*006c*/ 	.byte	0x04, 0x36
        /*006e*/ 	.short	(.L_23 - .L_22)
.L_22:
        /*0070*/ 	.word	0x00000008
.L_23:


//--------------------- .nv.callgraph             --------------------------
	.section	.nv.callgraph,"",@"SHT_CUDA_CALLGRAPH"
	.align	4
	.sectionentsize	8
	.align		4
        /*0000*/ 	.word	0x00000000
	.align		4
        /*0004*/ 	.word	0xffffffff
	.align		4
        /*0008*/ 	.word	0x00000000
	.align		4
        /*000c*/ 	.word	0xfffffffe
	.align		4
        /*0010*/ 	.word	0x00000000
	.align		4
        /*0014*/ 	.word	0xfffffffd
	.align		4
        /*0018*/ 	.word	0x00000000
	.align		4
        /*001c*/ 	.word	0xfffffffc


//--------------------- .text.triton_poi_fused_convolution_52 --------------------------
	.section	.text.triton_poi_fused_convolution_52,"ax",@progbits
	.align	128
        .global         triton_poi_fused_convolution_52
        .type           triton_poi_fused_convolution_52,@function
        .size           triton_poi_fused_convolution_52,(.L_x_1 - triton_poi_fused_convolution_52)
        .other          triton_poi_fused_convolution_52,@"STO_CUDA_ENTRY STV_DEFAULT"
triton_poi_fused_convolution_52:
.text.triton_poi_fused_convolution_52:
[----:B------:R-:W0:Y:S02]  /*0000*/  LDC R1, c[0x0][0x28] ;  /* 0x00000a00ff017b82 */ /* 0x000e240000000800 */
[----:B------:R-:W1:Y:S01]  /*0010*/  S2R R0, SR_TID.X ;  /* 0x0000000000007919 */ /* 0x000e620000002100 */
[----:B------:R-:W2:Y:S01]  /*0020*/  LDC.64 R2, c[0x0][0x210] ;  /* 0x00008400ff027b82 */ /* 0x000ea20000000a00 */
[----:B------:R-:W-:Y:S01]  /*0030*/  ULDC.64 UR4, c[0x0][0x208] ;  /* 0x0000820000047ab9 */ /* 0x000fe20000000a00 */
[----:B------:R-:W3:Y:S06]  /*0040*/  S2R R7, SR_CTAID.X ;  /* 0x0000000000077919 */ /* 0x000eec0000002500 */
[----:B------:R-:W4:Y:S01]  /*0050*/  LDC.64 R4, c[0x0][0x218] ;  /* 0x00008600ff047b82 */ /* 0x000f220000000a00 */
[----:B-1----:R-:W-:Y:S01]  /*0060*/  IMAD.SHL.U32 R0, R0, 0x2, RZ ;  /* 0x0000000200007824 */ /* 0x002fe200078e00ff */
[----:B---3--:R-:W-:-:S04]  /*0070*/  SHF.R.S32.HI R6, RZ, 0x17, R7 ;  /* 0x00000017ff067819 */ /* 0x008fc80000011407 */
[----:B------:R-:W-:-:S05]  /*0080*/  LOP3.LUT R0, R0, 0xfe, RZ, 0xc0, !PT ;  /* 0x000000fe00007812 */ /* 0x000fca00078ec0ff */
[----:B------:R-:W-:Y:S01]  /*0090*/  IMAD R7, R7, 0x100, R0 ;  /* 0x0000010007077824 */ /* 0x000fe200078e0200 */
[----:B------:R-:W-:-:S03]  /*00a0*/  SGXT R0, R6, 0x1 ;  /* 0x000000010600781a */ /* 0x000fc60000000200 */
[C---:B--2---:R-:W-:Y:S01]  /*00b0*/  IMAD.WIDE R2, R7.reuse, 0x4, R2 ;  /* 0x0000000407027825 */ /* 0x044fe200078e0202 */
[----:B------:R-:W-:Y:S02]  /*00c0*/  LEA.HI R0, R0, R7, RZ, 0x6 ;  /* 0x0000000700007211 */ /* 0x000fe400078f30ff */
[----:B------:R-:W-:Y:S02]  /*00d0*/  ISETP.GE.AND P0, PT, R7, 0x900, PT ;  /* 0x000009000700780c */ /* 0x000fe40003f06270 */
[----:B------:R-:W-:-:S05]  /*00e0*/  LOP3.LUT R0, R0, 0xffffffc0, RZ, 0xc0, !PT ;  /* 0xffffffc000007812 */ /* 0x000fca00078ec0ff */
[----:B------:R-:W-:Y:S01]  /*00f0*/  IMAD.IADD R9, R7, 0x1, -R0 ;  /* 0x0000000107097824 */ /* 0x000fe200078e0a00 */
[----:B------:R-:W-:-:S03]  /*0100*/  CS2R R6, SRZ ;  /* 0x0000000000067805 */ /* 0x000fc6000001ff00 */
[----:B----4-:R-:W-:Y:S01]  /*0110*/  IMAD.WIDE R4, R9, 0x4, R4 ;  /* 0x0000000409047825 */ /* 0x010fe200078e0204 */
[----:B------:R-:W-:Y:S02]  /*0120*/  CS2R R8, SRZ ;  /* 0x0000000000087805 */ /* 0x000fe4000001ff00 */
[----:B------:R-:W2:Y:S04]  /*0130*/  @!P0 LDG.E.64 R6, desc[UR4][R2.64] ;  /* 0x0000000402068981 */ /* 0x000ea8000c1e1b00 */
[----:B------:R-:W2:Y:S02]  /*0140*/  @!P0 LDG.E.EL.64 R8, desc[UR4][R4.64] ;  /* 0x0000000404088981 */ /* 0x000ea4000c2e1b00 */
[----:B--2---:R-:W-:Y:S01]  /*0150*/  FADD R6, R8, R6 ;  /* 0x0000000608067221 */ /* 0x004fe20000000000 */
[----:B------:R-:W-:Y:S01]  /*0160*/  FADD R7, R9, R7 ;  /* 0x0000000709077221 */ /* 0x000fe20000000000 */
[----:B------:R-:W-:Y:S06]  /*0170*/  @P0 EXIT ;  /* 0x000000000000094d */ /* 0x000fec0003800000 */
[----:B------:R-:W-:Y:S01]  /*0180*/  STG.E.64 desc[UR4][R2.64], R6 ;  /* 0x0000000602007986 */ /* 0x000fe2000c101b04 */
[----:B------:R-:W-:Y:S05]  /*0190*/  EXIT ;  /* 0x000000000000794d */ /* 0x000fea0003800000 */
.L_x_0:
[----:B------:R-:W-:-:S00]  /*01a0*/  BRA `(.L_x_0) ;  /* 0xfffffffc00fc7947 */ /* 0x000fc0000383ffff */
[----:B------:R-:W-:-:S00]  /*01b0*/  NOP ;  /* 0x0000000000007918 */ /* 0x000fc00000000000 */
        /* <DEDUP_REMOVED lines=12> */
.L_x_1:


//--------------------- .nv.constant0.triton_poi_fused_convolution_52 --------------------------
	.section	.nv.constant0.triton_poi_fused_convolution_52,"a",@progbits
	.sectionflags	@""
	.align	4
.nv.constant0.triton_poi_fused_convolution_52:
	.zero		548
